//
// Generated by NVIDIA NVVM Compiler
//
// Compiler Build ID: CL-36424714
// Cuda compilation tools, release 13.0, V13.0.88
// Based on NVVM 20.0.0
//

.version 9.0
.target sm_100
.address_size 64

	// .globl	_ZN3cub18CUB_300001_SM_10006detail11EmptyKernelIvEEvv
.global .align 1 .b8 _ZN41_INTERNAL_8e445a77_4_k_cu_af36d61b_1649714cuda3std3__45__cpo5beginE[1];
.global .align 1 .b8 _ZN41_INTERNAL_8e445a77_4_k_cu_af36d61b_1649714cuda3std3__45__cpo3endE[1];
.global .align 1 .b8 _ZN41_INTERNAL_8e445a77_4_k_cu_af36d61b_1649714cuda3std3__45__cpo6cbeginE[1];
.global .align 1 .b8 _ZN41_INTERNAL_8e445a77_4_k_cu_af36d61b_1649714cuda3std3__45__cpo4cendE[1];
.global .align 1 .b8 _ZN41_INTERNAL_8e445a77_4_k_cu_af36d61b_1649714cuda3std3__45__cpo6rbeginE[1];
.global .align 1 .b8 _ZN41_INTERNAL_8e445a77_4_k_cu_af36d61b_1649714cuda3std3__45__cpo4rendE[1];
.global .align 1 .b8 _ZN41_INTERNAL_8e445a77_4_k_cu_af36d61b_1649714cuda3std3__45__cpo7crbeginE[1];
.global .align 1 .b8 _ZN41_INTERNAL_8e445a77_4_k_cu_af36d61b_1649714cuda3std3__45__cpo5crendE[1];
.global .align 1 .b8 _ZN41_INTERNAL_8e445a77_4_k_cu_af36d61b_1649714cuda3std3__443_GLOBAL__N__8e445a77_4_k_cu_af36d61b_1649716ignoreE[1];
.global .align 1 .b8 _ZN41_INTERNAL_8e445a77_4_k_cu_af36d61b_1649714cuda3std3__419piecewise_constructE[1];
.global .align 1 .b8 _ZN41_INTERNAL_8e445a77_4_k_cu_af36d61b_1649714cuda3std3__48in_placeE[1];
.global .align 1 .b8 _ZN41_INTERNAL_8e445a77_4_k_cu_af36d61b_1649714cuda3std3__420unreachable_sentinelE[1];
.global .align 1 .b8 _ZN41_INTERNAL_8e445a77_4_k_cu_af36d61b_1649714cuda3std3__47nulloptE[1];
.global .align 1 .b8 _ZN41_INTERNAL_8e445a77_4_k_cu_af36d61b_1649714cuda3std3__48unexpectE[1];
.global .align 1 .b8 _ZN41_INTERNAL_8e445a77_4_k_cu_af36d61b_1649714cuda3std6ranges3__45__cpo4swapE[1];
.global .align 1 .b8 _ZN41_INTERNAL_8e445a77_4_k_cu_af36d61b_1649714cuda3std6ranges3__45__cpo9iter_moveE[1];
.global .align 1 .b8 _ZN41_INTERNAL_8e445a77_4_k_cu_af36d61b_1649714cuda3std6ranges3__45__cpo5beginE[1];
.global .align 1 .b8 _ZN41_INTERNAL_8e445a77_4_k_cu_af36d61b_1649714cuda3std6ranges3__45__cpo3endE[1];
.global .align 1 .b8 _ZN41_INTERNAL_8e445a77_4_k_cu_af36d61b_1649714cuda3std6ranges3__45__cpo6cbeginE[1];
.global .align 1 .b8 _ZN41_INTERNAL_8e445a77_4_k_cu_af36d61b_1649714cuda3std6ranges3__45__cpo4cendE[1];
.global .align 1 .b8 _ZN41_INTERNAL_8e445a77_4_k_cu_af36d61b_1649714cuda3std6ranges3__45__cpo7advanceE[1];
.global .align 1 .b8 _ZN41_INTERNAL_8e445a77_4_k_cu_af36d61b_1649714cuda3std6ranges3__45__cpo9iter_swapE[1];
.global .align 1 .b8 _ZN41_INTERNAL_8e445a77_4_k_cu_af36d61b_1649714cuda3std6ranges3__45__cpo4nextE[1];
.global .align 1 .b8 _ZN41_INTERNAL_8e445a77_4_k_cu_af36d61b_1649714cuda3std6ranges3__45__cpo4prevE[1];
.global .align 1 .b8 _ZN41_INTERNAL_8e445a77_4_k_cu_af36d61b_1649714cuda3std6ranges3__45__cpo4dataE[1];
.global .align 1 .b8 _ZN41_INTERNAL_8e445a77_4_k_cu_af36d61b_1649714cuda3std6ranges3__45__cpo5cdataE[1];
.global .align 1 .b8 _ZN41_INTERNAL_8e445a77_4_k_cu_af36d61b_1649714cuda3std6ranges3__45__cpo4sizeE[1];
.global .align 1 .b8 _ZN41_INTERNAL_8e445a77_4_k_cu_af36d61b_1649714cuda3std6ranges3__45__cpo5ssizeE[1];
.global .align 1 .b8 _ZN41_INTERNAL_8e445a77_4_k_cu_af36d61b_1649714cuda3std6ranges3__45__cpo8distanceE[1];
.global .align 1 .b8 _ZN41_INTERNAL_8e445a77_4_k_cu_af36d61b_1649716thrust24THRUST_300001_SM_1000_NS8cuda_cub3parE[1];
.global .align 1 .b8 _ZN41_INTERNAL_8e445a77_4_k_cu_af36d61b_1649716thrust24THRUST_300001_SM_1000_NS8cuda_cub10par_nosyncE[1];
.global .align 1 .b8 _ZN41_INTERNAL_8e445a77_4_k_cu_af36d61b_1649716thrust24THRUST_300001_SM_1000_NS6system6detail10sequential3seqE[1];
.global .align 1 .b8 _ZN41_INTERNAL_8e445a77_4_k_cu_af36d61b_1649716thrust24THRUST_300001_SM_1000_NS12placeholders2_1E[1];
.global .align 1 .b8 _ZN41_INTERNAL_8e445a77_4_k_cu_af36d61b_1649716thrust24THRUST_300001_SM_1000_NS12placeholders2_2E[1];
.global .align 1 .b8 _ZN41_INTERNAL_8e445a77_4_k_cu_af36d61b_1649716thrust24THRUST_300001_SM_1000_NS12placeholders2_3E[1];
.global .align 1 .b8 _ZN41_INTERNAL_8e445a77_4_k_cu_af36d61b_1649716thrust24THRUST_300001_SM_1000_NS12placeholders2_4E[1];
.global .align 1 .b8 _ZN41_INTERNAL_8e445a77_4_k_cu_af36d61b_1649716thrust24THRUST_300001_SM_1000_NS12placeholders2_5E[1];
.global .align 1 .b8 _ZN41_INTERNAL_8e445a77_4_k_cu_af36d61b_1649716thrust24THRUST_300001_SM_1000_NS12placeholders2_6E[1];
.global .align 1 .b8 _ZN41_INTERNAL_8e445a77_4_k_cu_af36d61b_1649716thrust24THRUST_300001_SM_1000_NS12placeholders2_7E[1];
.global .align 1 .b8 _ZN41_INTERNAL_8e445a77_4_k_cu_af36d61b_1649716thrust24THRUST_300001_SM_1000_NS12placeholders2_8E[1];
.global .align 1 .b8 _ZN41_INTERNAL_8e445a77_4_k_cu_af36d61b_1649716thrust24THRUST_300001_SM_1000_NS12placeholders2_9E[1];
.global .align 1 .b8 _ZN41_INTERNAL_8e445a77_4_k_cu_af36d61b_1649716thrust24THRUST_300001_SM_1000_NS12placeholders3_10E[1];
.global .align 1 .b8 _ZN41_INTERNAL_8e445a77_4_k_cu_af36d61b_1649716thrust24THRUST_300001_SM_1000_NS3seqE[1];

.visible .entry _ZN3cub18CUB_300001_SM_10006detail11EmptyKernelIvEEvv()
{


	ret;

}


// ===== COMPILED SASS (sm_100) =====

	.target	sm_100

	.elftype	@"ET_EXEC"


//--------------------- .note.nv.tkinfo           --------------------------
	.section	.note.nv.tkinfo,"",@"SHT_NOTE"
	.sectionflags	@"SHF_NOTE_NV_TKINFO"
	.tkinfo
        /*0018*/ 	.word	0x00000002
        /*0030*/ 	.string	""
        /*0030*/ 	.string	"ptxas"
        /*0030*/ 	.string	"Cuda compilation tools, release 13.0, V13.0.88"
        /*0030*/ 	.string	"Build cuda_13.0.r13.0/compiler.36424714_0"
        /*0030*/ 	.string	"-arch sm_100 -m 64 "



//--------------------- .note.nv.cuinfo           --------------------------
	.section	.note.nv.cuinfo,"",@"SHT_NOTE"
	.sectionflags	@"SHF_NOTE_NV_CUINFO"
        /*0018*/ 	.short	0x0002
        /*001a*/ 	.short	0x0064
        /*001c*/ 	.short	0x0082
	.zero		2


//--------------------- .nv.info                  --------------------------
	.section	.nv.info,"",@"SHT_CUDA_INFO"
	.align	4


	//----- nvinfo : EIATTR_REGCOUNT
	.align		4
        /*0000*/ 	.byte	0x04, 0x2f
        /*0002*/ 	.short	(.L_44 - .L_43)
	.align		4
.L_43:
        /*0004*/ 	.word	index@(_ZN3cub18CUB_300001_SM_10006detail11EmptyKernelIvEEvv)
        /*0008*/ 	.word	0x00000004


	//----- nvinfo : EIATTR_FRAME_SIZE
	.align		4
.L_44:
        /*000c*/ 	.byte	0x04, 0x11
        /*000e*/ 	.short	(.L_46 - .L_45)
	.align		4
.L_45:
        /*0010*/ 	.word	index@(_ZN3cub18CUB_300001_SM_10006detail11EmptyKernelIvEEvv)
        /*0014*/ 	.word	0x00000000


	//----- nvinfo : EIATTR_MIN_STACK_SIZE
	.align		4
.L_46:
        /*0018*/ 	.byte	0x04, 0x12
        /*001a*/ 	.short	(.L_48 - .L_47)
	.align		4
.L_47:
        /*001c*/ 	.word	index@(_ZN3cub18CUB_300001_SM_10006detail11EmptyKernelIvEEvv)
        /*0020*/ 	.word	0x00000000
.L_48:


//--------------------- .nv.compat                --------------------------
	.section	.nv.compat,"",@"SHT_CUDA_COMPAT_INFO"
	.align	4
        /*0000*/ 	.byte	0x02, 0x09, 0x00, 0x00, 0x02, 0x02, 0x01, 0x00, 0x02, 0x05, 0x05, 0x00, 0x03, 0x07, 0x01, 0x01
        /*0010*/ 	.byte	0x02, 0x03, 0x00, 0x00, 0x02, 0x06, 0x01, 0x00, 0x04, 0x0b, 0x08, 0x00, 0x09, 0x00, 0x00, 0x00
        /*0020*/ 	.byte	0x00, 0x00, 0x00, 0x00


//--------------------- .nv.info._ZN3cub18CUB_300001_SM_10006detail11EmptyKernelIvEEvv --------------------------
	.section	.nv.info._ZN3cub18CUB_300001_SM_10006detail11EmptyKernelIvEEvv,"",@"SHT_CUDA_INFO"
	.sectionflags	@""
	.align	4


	//----- nvinfo : EIATTR_CUDA_API_VERSION
	.align		4
        /*0000*/ 	.byte	0x04, 0x37
        /*0002*/ 	.short	(.L_50 - .L_49)
.L_49:
        /*0004*/ 	.word	0x00000082


	//----- nvinfo : EIATTR_SPARSE_MMA_MASK
	.align		4
.L_50:
        /*0008*/ 	.byte	0x03, 0x50
        /*000a*/ 	.short	0x0000


	//----- nvinfo : EIATTR_MAXREG_COUNT
	.align		4
        /*000c*/ 	.byte	0x03, 0x1b
        /*000e*/ 	.short	0x00ff


	//----- nvinfo : EIATTR_MERCURY_ISA_VERSION
	.align		4
        /*0010*/ 	.byte	0x03, 0x5f
        /*0012*/ 	.short	0x0101


	//----- nvinfo : EIATTR_VRC_CTA_INIT_COUNT
	.align		4
        /*0014*/ 	.byte	0x02, 0x4a
	.zero		1
	.zero		1


	//----- nvinfo : EIATTR_EXIT_INSTR_OFFSETS
	.align		4
        /*0018*/ 	.byte	0x04, 0x1c
        /*001a*/ 	.short	(.L_52 - .L_51)


	//   ....[0]....
.L_51:
        /*001c*/ 	.word	0x00000010


	//----- nvinfo : EIATTR_SW_WAR
	.align		4
.L_52:
        /*0020*/ 	.byte	0x04, 0x36
        /*0022*/ 	.short	(.L_54 - .L_53)
.L_53:
        /*0024*/ 	.word	0x00000008
.L_54:


//--------------------- .nv.callgraph             --------------------------
	.section	.nv.callgraph,"",@"SHT_CUDA_CALLGRAPH"
	.align	4
	.sectionentsize	8
	.align		4
        /*0000*/ 	.word	0x00000000
	.align		4
        /*0004*/ 	.word	0xffffffff
	.align		4
        /*0008*/ 	.word	0x00000000
	.align		4
        /*000c*/ 	.word	0xfffffffe
	.align		4
        /*0010*/ 	.word	0x00000000
	.align		4
        /*0014*/ 	.word	0xfffffffd
	.align		4
        /*0018*/ 	.word	0x00000000
	.align		4
        /*001c*/ 	.word	0xfffffffc


//--------------------- .nv.constant4             --------------------------
	.section	.nv.constant4,"a",@progbits
	.align	8
	.align		8
.nv.constant4:
        /*0000*/ 	.dword	_ZN41_INTERNAL_8e445a77_4_k_cu_af36d61b_1651864cuda3std3__45__cpo5beginE
	.align		8
        /*0008*/ 	.dword	_ZN41_INTERNAL_8e445a77_4_k_cu_af36d61b_1651864cuda3std3__45__cpo3endE
	.align		8
        /*0010*/ 	.dword	_ZN41_INTERNAL_8e445a77_4_k_cu_af36d61b_1651864cuda3std3__45__cpo6cbeginE
	.align		8
        /*0018*/ 	.dword	_ZN41_INTERNAL_8e445a77_4_k_cu_af36d61b_1651864cuda3std3__45__cpo4cendE
	.align		8
        /*0020*/ 	.dword	_ZN41_INTERNAL_8e445a77_4_k_cu_af36d61b_1651864cuda3std3__45__cpo6rbeginE
	.align		8
        /*0028*/ 	.dword	_ZN41_INTERNAL_8e445a77_4_k_cu_af36d61b_1651864cuda3std3__45__cpo4rendE
	.align		8
        /*0030*/ 	.dword	_ZN41_INTERNAL_8e445a77_4_k_cu_af36d61b_1651864cuda3std3__45__cpo7crbeginE
	.align		8
        /*0038*/ 	.dword	_ZN41_INTERNAL_8e445a77_4_k_cu_af36d61b_1651864cuda3std3__45__cpo5crendE
	.align		8
        /*0040*/ 	.dword	_ZN41_INTERNAL_8e445a77_4_k_cu_af36d61b_1651864cuda3std3__443_GLOBAL__N__8e445a77_4_k_cu_af36d61b_1651866ignoreE
	.align		8
        /*0048*/ 	.dword	_ZN41_INTERNAL_8e445a77_4_k_cu_af36d61b_1651864cuda3std3__419piecewise_constructE
	.align		8
        /*0050*/ 	.dword	_ZN41_INTERNAL_8e445a77_4_k_cu_af36d61b_1651864cuda3std3__48in_placeE
	.align		8
        /*0058*/ 	.dword	_ZN41_INTERNAL_8e445a77_4_k_cu_af36d61b_1651864cuda3std3__420unreachable_sentinelE
	.align		8
        /*0060*/ 	.dword	_ZN41_INTERNAL_8e445a77_4_k_cu_af36d61b_1651864cuda3std3__47nulloptE
	.align		8
        /*0068*/ 	.dword	_ZN41_INTERNAL_8e445a77_4_k_cu_af36d61b_1651864cuda3std3__48unexpectE
	.align		8
        /*0070*/ 	.dword	_ZN41_INTERNAL_8e445a77_4_k_cu_af36d61b_1651864cuda3std6ranges3__45__cpo4swapE
	.align		8
        /*0078*/ 	.dword	_ZN41_INTERNAL_8e445a77_4_k_cu_af36d61b_1651864cuda3std6ranges3__45__cpo9iter_moveE
	.align		8
        /*0080*/ 	.dword	_ZN41_INTERNAL_8e445a77_4_k_cu_af36d61b_1651864cuda3std6ranges3__45__cpo5beginE
	.align		8
        /*0088*/ 	.dword	_ZN41_INTERNAL_8e445a77_4_k_cu_af36d61b_1651864cuda3std6ranges3__45__cpo3endE
	.align		8
        /*0090*/ 	.dword	_ZN41_INTERNAL_8e445a77_4_k_cu_af36d61b_1651864cuda3std6ranges3__45__cpo6cbeginE
	.align		8
        /*0098*/ 	.dword	_ZN41_INTERNAL_8e445a77_4_k_cu_af36d61b_1651864cuda3std6ranges3__45__cpo4cendE
	.align		8
        /*00a0*/ 	.dword	_ZN41_INTERNAL_8e445a77_4_k_cu_af36d61b_1651864cuda3std6ranges3__45__cpo7advanceE
	.align		8
        /*00a8*/ 	.dword	_ZN41_INTERNAL_8e445a77_4_k_cu_af36d61b_1651864cuda3std6ranges3__45__cpo9iter_swapE
	.align		8
        /*00b0*/ 	.dword	_ZN41_INTERNAL_8e445a77_4_k_cu_af36d61b_1651864cuda3std6ranges3__45__cpo4nextE
	.align		8
        /*00b8*/ 	.dword	_ZN41_INTERNAL_8e445a77_4_k_cu_af36d61b_1651864cuda3std6ranges3__45__cpo4prevE
	.align		8
        /*00c0*/ 	.dword	_ZN41_INTERNAL_8e445a77_4_k_cu_af36d61b_1651864cuda3std6ranges3__45__cpo4dataE
	.align		8
        /*00c8*/ 	.dword	_ZN41_INTERNAL_8e445a77_4_k_cu_af36d61b_1651864cuda3std6ranges3__45__cpo5cdataE
	.align		8
        /*00d0*/ 	.dword	_ZN41_INTERNAL_8e445a77_4_k_cu_af36d61b_1651864cuda3std6ranges3__45__cpo4sizeE
	.align		8
        /*00d8*/ 	.dword	_ZN41_INTERNAL_8e445a77_4_k_cu_af36d61b_1651864cuda3std6ranges3__45__cpo5ssizeE
	.align		8
        /*00e0*/ 	.dword	_ZN41_INTERNAL_8e445a77_4_k_cu_af36d61b_1651864cuda3std6ranges3__45__cpo8distanceE
	.align		8
        /*00e8*/ 	.dword	_ZN41_INTERNAL_8e445a77_4_k_cu_af36d61b_1651866thrust24THRUST_300001_SM_1000_NS8cuda_cub3parE
	.align		8
        /*00f0*/ 	.dword	_ZN41_INTERNAL_8e445a77_4_k_cu_af36d61b_1651866thrust24THRUST_300001_SM_1000_NS8cuda_cub10par_nosyncE
	.align		8
        /*00f8*/ 	.dword	_ZN41_INTERNAL_8e445a77_4_k_cu_af36d61b_1651866thrust24THRUST_300001_SM_1000_NS6system6detail10sequential3seqE
	.align		8
        /*0100*/ 	.dword	_ZN41_INTERNAL_8e445a77_4_k_cu_af36d61b_1651866thrust24THRUST_300001_SM_1000_NS12placeholders2_1E
	.align		8
        /*0108*/ 	.dword	_ZN41_INTERNAL_8e445a77_4_k_cu_af36d61b_1651866thrust24THRUST_300001_SM_1000_NS12placeholders2_2E
	.align		8
        /*0110*/ 	.dword	_ZN41_INTERNAL_8e445a77_4_k_cu_af36d61b_1651866thrust24THRUST_300001_SM_1000_NS12placeholders2_3E
	.align		8
        /*0118*/ 	.dword	_ZN41_INTERNAL_8e445a77_4_k_cu_af36d61b_1651866thrust24THRUST_300001_SM_1000_NS12placeholders2_4E
	.align		8
        /*0120*/ 	.dword	_ZN41_INTERNAL_8e445a77_4_k_cu_af36d61b_1651866thrust24THRUST_300001_SM_1000_NS12placeholders2_5E
	.align		8
        /*0128*/ 	.dword	_ZN41_INTERNAL_8e445a77_4_k_cu_af36d61b_1651866thrust24THRUST_300001_SM_1000_NS12placeholders2_6E
	.align		8
        /*0130*/ 	.dword	_ZN41_INTERNAL_8e445a77_4_k_cu_af36d61b_1651866thrust24THRUST_300001_SM_1000_NS12placeholders2_7E
	.align		8
        /*0138*/ 	.dword	_ZN41_INTERNAL_8e445a77_4_k_cu_af36d61b_1651866thrust24THRUST_300001_SM_1000_NS12placeholders2_8E
	.align		8
        /*0140*/ 	.dword	_ZN41_INTERNAL_8e445a77_4_k_cu_af36d61b_1651866thrust24THRUST_300001_SM_1000_NS12placeholders2_9E
	.align		8
        /*0148*/ 	.dword	_ZN41_INTERNAL_8e445a77_4_k_cu_af36d61b_1651866thrust24THRUST_300001_SM_1000_NS12placeholders3_10E
	.align		8
        /*0150*/ 	.dword	_ZN41_INTERNAL_8e445a77_4_k_cu_af36d61b_1651866thrust24THRUST_300001_SM_1000_NS3seqE


//--------------------- .text._ZN3cub18CUB_300001_SM_10006detail11EmptyKernelIvEEvv --------------------------
	.section	.text._ZN3cub18CUB_300001_SM_10006detail11EmptyKernelIvEEvv,"ax",@progbits
	.align	128
        .global         _ZN3cub18CUB_300001_SM_10006detail11EmptyKernelIvEEvv
        .type           _ZN3cub18CUB_300001_SM_10006detail11EmptyKernelIvEEvv,@function
        .size           _ZN3cub18CUB_300001_SM_10006detail11EmptyKernelIvEEvv,(.L_x_1 - _ZN3cub18CUB_300001_SM_10006detail11EmptyKernelIvEEvv)
        .other          _ZN3cub18CUB_300001_SM_10006detail11EmptyKernelIvEEvv,@"STO_CUDA_ENTRY STV_DEFAULT"
_ZN3cub18CUB_300001_SM_10006detail11EmptyKernelIvEEvv:
.text._ZN3cub18CUB_300001_SM_10006detail11EmptyKernelIvEEvv:
[----:B------:R-:W-:Y:S01]  /*0000*/  LDC R1, c[0x0][0x37c] ;  /* 0x0000df00ff017b82 */ /* 0x000fe20000000800 */
[----:B------:R-:W-:Y:S05]  /*0010*/  EXIT ;  /* 0x000000000000794d */ /* 0x000fea0003800000 */
.L_x_0:
[----:B------:R-:W-:-:S00]  /*0020*/  BRA `(.L_x_0) ;  /* 0xfffffffc00fc7947 */ /* 0x000fc0000383ffff */
[----:B------:R-:W-:-:S00]  /*0030*/  NOP ;  /* 0x0000000000007918 */ /* 0x000fc00000000000 */
        /* <DEDUP_REMOVED lines=12> */
.L_x_1:


//--------------------- .nv.shared.reserved.0     --------------------------
	.section	.nv.shared.reserved.0,"aw",@nobits
	.weak		__nv_reservedSMEM_offset_0_alias
	.size		__nv_reservedSMEM_offset_0_alias, 0, 64
	.other		__nv_reservedSMEM_offset_0_alias,@"STO_CUDA_RESERVED_SHARED STV_DEFAULT"
__nv_reservedSMEM_offset_0_alias:
	.zero		0
	.zero		64


//--------------------- .nv.global                --------------------------
	.section	.nv.global,"aw",@nobits
.nv.global:
	.type		_ZN41_INTERNAL_8e445a77_4_k_cu_af36d61b_1651866thrust24THRUST_300001_SM_1000_NS3seqE,@object
	.size		_ZN41_INTERNAL_8e445a77_4_k_cu_af36d61b_1651866thrust24THRUST_300001_SM_1000_NS3seqE,(_ZN41_INTERNAL_8e445a77_4_k_cu_af36d61b_1651864cuda3std3__48in_placeE - _ZN41_INTERNAL_8e445a77_4_k_cu_af36d61b_1651866thrust24THRUST_300001_SM_1000_NS3seqE)
_ZN41_INTERNAL_8e445a77_4_k_cu_af36d61b_1651866thrust24THRUST_300001_SM_1000_NS3seqE:
	.zero		1
	.type		_ZN41_INTERNAL_8e445a77_4_k_cu_af36d61b_1651864cuda3std3__48in_placeE,@object
	.size		_ZN41_INTERNAL_8e445a77_4_k_cu_af36d61b_1651864cuda3std3__48in_placeE,(_ZN41_INTERNAL_8e445a77_4_k_cu_af36d61b_1651864cuda3std6ranges3__45__cpo4sizeE - _ZN41_INTERNAL_8e445a77_4_k_cu_af36d61b_1651864cuda3std3__48in_placeE)
_ZN41_INTERNAL_8e445a77_4_k_cu_af36d61b_1651864cuda3std3__48in_placeE:
	.zero		1
	.type		_ZN41_INTERNAL_8e445a77_4_k_cu_af36d61b_1651864cuda3std6ranges3__45__cpo4sizeE,@object
	.size		_ZN41_INTERNAL_8e445a77_4_k_cu_af36d61b_1651864cuda3std6ranges3__45__cpo4sizeE,(_ZN41_INTERNAL_8e445a77_4_k_cu_af36d61b_1651866thrust24THRUST_300001_SM_1000_NS12placeholders2_3E - _ZN41_INTERNAL_8e445a77_4_k_cu_af36d61b_1651864cuda3std6ranges3__45__cpo4sizeE)
_ZN41_INTERNAL_8e445a77_4_k_cu_af36d61b_1651864cuda3std6ranges3__45__cpo4sizeE:
	.zero		1
	.type		_ZN41_INTERNAL_8e445a77_4_k_cu_af36d61b_1651866thrust24THRUST_300001_SM_1000_NS12placeholders2_3E,@object
	.size		_ZN41_INTERNAL_8e445a77_4_k_cu_af36d61b_1651866thrust24THRUST_300001_SM_1000_NS12placeholders2_3E,(_ZN41_INTERNAL_8e445a77_4_k_cu_af36d61b_1651864cuda3std3__45__cpo6cbeginE - _ZN41_INTERNAL_8e445a77_4_k_cu_af36d61b_1651866thrust24THRUST_300001_SM_1000_NS12placeholders2_3E)
_ZN41_INTERNAL_8e445a77_4_k_cu_af36d61b_1651866thrust24THRUST_300001_SM_1000_NS12placeholders2_3E:
	.zero		1
	.type		_ZN41_INTERNAL_8e445a77_4_k_cu_af36d61b_1651864cuda3std3__45__cpo6cbeginE,@object
	.size		_ZN41_INTERNAL_8e445a77_4_k_cu_af36d61b_1651864cuda3std3__45__cpo6cbeginE,(_ZN41_INTERNAL_8e445a77_4_k_cu_af36d61b_1651864cuda3std6ranges3__45__cpo6cbeginE - _ZN41_INTERNAL_8e445a77_4_k_cu_af36d61b_1651864cuda3std3__45__cpo6cbeginE)
_ZN41_INTERNAL_8e445a77_4_k_cu_af36d61b_1651864cuda3std3__45__cpo6cbeginE:
	.zero		1
	.type		_ZN41_INTERNAL_8e445a77_4_k_cu_af36d61b_1651864cuda3std6ranges3__45__cpo6cbeginE,@object
	.size		_ZN41_INTERNAL_8e445a77_4_k_cu_af36d61b_1651864cuda3std6ranges3__45__cpo6cbeginE,(_ZN41_INTERNAL_8e445a77_4_k_cu_af36d61b_1651866thrust24THRUST_300001_SM_1000_NS12placeholders2_7E - _ZN41_INTERNAL_8e445a77_4_k_cu_af36d61b_1651864cuda3std6ranges3__45__cpo6cbeginE)
_ZN41_INTERNAL_8e445a77_4_k_cu_af36d61b_1651864cuda3std6ranges3__45__cpo6cbeginE:
	.zero		1
	.type		_ZN41_INTERNAL_8e445a77_4_k_cu_af36d61b_1651866thrust24THRUST_300001_SM_1000_NS12placeholders2_7E,@object
	.size		_ZN41_INTERNAL_8e445a77_4_k_cu_af36d61b_1651866thrust24THRUST_300001_SM_1000_NS12placeholders2_7E,(_ZN41_INTERNAL_8e445a77_4_k_cu_af36d61b_1651864cuda3std3__45__cpo7crbeginE - _ZN41_INTERNAL_8e445a77_4_k_cu_af36d61b_1651866thrust24THRUST_300001_SM_1000_NS12placeholders2_7E)
_ZN41_INTERNAL_8e445a77_4_k_cu_af36d61b_1651866thrust24THRUST_300001_SM_1000_NS12placeholders2_7E:
	.zero		1
	.type		_ZN41_INTERNAL_8e445a77_4_k_cu_af36d61b_1651864cuda3std3__45__cpo7crbeginE,@object
	.size		_ZN41_INTERNAL_8e445a77_4_k_cu_af36d61b_1651864cuda3std3__45__cpo7crbeginE,(_ZN41_INTERNAL_8e445a77_4_k_cu_af36d61b_1651864cuda3std6ranges3__45__cpo4nextE - _ZN41_INTERNAL_8e445a77_4_k_cu_af36d61b_1651864cuda3std3__45__cpo7crbeginE)
_ZN41_INTERNAL_8e445a77_4_k_cu_af36d61b_1651864cuda3std3__45__cpo7crbeginE:
	.zero		1
	.type		_ZN41_INTERNAL_8e445a77_4_k_cu_af36d61b_1651864cuda3std6ranges3__45__cpo4nextE,@object
	.size		_ZN41_INTERNAL_8e445a77_4_k_cu_af36d61b_1651864cuda3std6ranges3__45__cpo4nextE,(_ZN41_INTERNAL_8e445a77_4_k_cu_af36d61b_1651864cuda3std6ranges3__45__cpo4swapE - _ZN41_INTERNAL_8e445a77_4_k_cu_af36d61b_1651864cuda3std6ranges3__45__cpo4nextE)
_ZN41_INTERNAL_8e445a77_4_k_cu_af36d61b_1651864cuda3std6ranges3__45__cpo4nextE:
	.zero		1
	.type		_ZN41_INTERNAL_8e445a77_4_k_cu_af36d61b_1651864cuda3std6ranges3__45__cpo4swapE,@object
	.size		_ZN41_INTERNAL_8e445a77_4_k_cu_af36d61b_1651864cuda3std6ranges3__45__cpo4swapE,(_ZN41_INTERNAL_8e445a77_4_k_cu_af36d61b_1651866thrust24THRUST_300001_SM_1000_NS8cuda_cub10par_nosyncE - _ZN41_INTERNAL_8e445a77_4_k_cu_af36d61b_1651864cuda3std6ranges3__45__cpo4swapE)
_ZN41_INTERNAL_8e445a77_4_k_cu_af36d61b_1651864cuda3std6ranges3__45__cpo4swapE:
	.zero		1
	.type		_ZN41_INTERNAL_8e445a77_4_k_cu_af36d61b_1651866thrust24THRUST_300001_SM_1000_NS8cuda_cub10par_nosyncE,@object
	.size		_ZN41_INTERNAL_8e445a77_4_k_cu_af36d61b_1651866thrust24THRUST_300001_SM_1000_NS8cuda_cub10par_nosyncE,(_ZN41_INTERNAL_8e445a77_4_k_cu_af36d61b_1651866thrust24THRUST_300001_SM_1000_NS12placeholders2_9E - _ZN41_INTERNAL_8e445a77_4_k_cu_af36d61b_1651866thrust24THRUST_300001_SM_1000_NS8cuda_cub10par_nosyncE)
_ZN41_INTERNAL_8e445a77_4_k_cu_af36d61b_1651866thrust24THRUST_300001_SM_1000_NS8cuda_cub10par_nosyncE:
	.zero		1
	.type		_ZN41_INTERNAL_8e445a77_4_k_cu_af36d61b_1651866thrust24THRUST_300001_SM_1000_NS12placeholders2_9E,@object
	.size		_ZN41_INTERNAL_8e445a77_4_k_cu_af36d61b_1651866thrust24THRUST_300001_SM_1000_NS12placeholders2_9E,(_ZN41_INTERNAL_8e445a77_4_k_cu_af36d61b_1651864cuda3std3__443_GLOBAL__N__8e445a77_4_k_cu_af36d61b_1651866ignoreE - _ZN41_INTERNAL_8e445a77_4_k_cu_af36d61b_1651866thrust24THRUST_300001_SM_1000_NS12placeholders2_9E)
_ZN41_INTERNAL_8e445a77_4_k_cu_af36d61b_1651866thrust24THRUST_300001_SM_1000_NS12placeholders2_9E:
	.zero		1
	.type		_ZN41_INTERNAL_8e445a77_4_k_cu_af36d61b_1651864cuda3std3__443_GLOBAL__N__8e445a77_4_k_cu_af36d61b_1651866ignoreE,@object
	.size		_ZN41_INTERNAL_8e445a77_4_k_cu_af36d61b_1651864cuda3std3__443_GLOBAL__N__8e445a77_4_k_cu_af36d61b_1651866ignoreE,(_ZN41_INTERNAL_8e445a77_4_k_cu_af36d61b_1651864cuda3std6ranges3__45__cpo4dataE - _ZN41_INTERNAL_8e445a77_4_k_cu_af36d61b_1651864cuda3std3__443_GLOBAL__N__8e445a77_4_k_cu_af36d61b_1651866ignoreE)
_ZN41_INTERNAL_8e445a77_4_k_cu_af36d61b_1651864cuda3std3__443_GLOBAL__N__8e445a77_4_k_cu_af36d61b_1651866ignoreE:
	.zero		1
	.type		_ZN41_INTERNAL_8e445a77_4_k_cu_af36d61b_1651864cuda3std6ranges3__45__cpo4dataE,@object
	.size		_ZN41_INTERNAL_8e445a77_4_k_cu_af36d61b_1651864cuda3std6ranges3__45__cpo4dataE,(_ZN41_INTERNAL_8e445a77_4_k_cu_af36d61b_1651866thrust24THRUST_300001_SM_1000_NS12placeholders2_1E - _ZN41_INTERNAL_8e445a77_4_k_cu_af36d61b_1651864cuda3std6ranges3__45__cpo4dataE)
_ZN41_INTERNAL_8e445a77_4_k_cu_af36d61b_1651864cuda3std6ranges3__45__cpo4dataE:
	.zero		1
	.type		_ZN41_INTERNAL_8e445a77_4_k_cu_af36d61b_1651866thrust24THRUST_300001_SM_1000_NS12placeholders2_1E,@object
	.size		_ZN41_INTERNAL_8e445a77_4_k_cu_af36d61b_1651866thrust24THRUST_300001_SM_1000_NS12placeholders2_1E,(_ZN41_INTERNAL_8e445a77_4_k_cu_af36d61b_1651864cuda3std3__45__cpo5beginE - _ZN41_INTERNAL_8e445a77_4_k_cu_af36d61b_1651866thrust24THRUST_300001_SM_1000_NS12placeholders2_1E)
_ZN41_INTERNAL_8e445a77_4_k_cu_af36d61b_1651866thrust24THRUST_300001_SM_1000_NS12placeholders2_1E:
	.zero		1
	.type		_ZN41_INTERNAL_8e445a77_4_k_cu_af36d61b_1651864cuda3std3__45__cpo5beginE,@object
	.size		_ZN41_INTERNAL_8e445a77_4_k_cu_af36d61b_1651864cuda3std3__45__cpo5beginE,(_ZN41_INTERNAL_8e445a77_4_k_cu_af36d61b_1651864cuda3std6ranges3__45__cpo5beginE - _ZN41_INTERNAL_8e445a77_4_k_cu_af36d61b_1651864cuda3std3__45__cpo5beginE)
_ZN41_INTERNAL_8e445a77_4_k_cu_af36d61b_1651864cuda3std3__45__cpo5beginE:
	.zero		1
	.type		_ZN41_INTERNAL_8e445a77_4_k_cu_af36d61b_1651864cuda3std6ranges3__45__cpo5beginE,@object
	.size		_ZN41_INTERNAL_8e445a77_4_k_cu_af36d61b_1651864cuda3std6ranges3__45__cpo5beginE,(_ZN41_INTERNAL_8e445a77_4_k_cu_af36d61b_1651866thrust24THRUST_300001_SM_1000_NS12placeholders2_5E - _ZN41_INTERNAL_8e445a77_4_k_cu_af36d61b_1651864cuda3std6ranges3__45__cpo5beginE)
_ZN41_INTERNAL_8e445a77_4_k_cu_af36d61b_1651864cuda3std6ranges3__45__cpo5beginE:
	.zero		1
	.type		_ZN41_INTERNAL_8e445a77_4_k_cu_af36d61b_1651866thrust24THRUST_300001_SM_1000_NS12placeholders2_5E,@object
	.size		_ZN41_INTERNAL_8e445a77_4_k_cu_af36d61b_1651866thrust24THRUST_300001_SM_1000_NS12placeholders2_5E,(_ZN41_INTERNAL_8e445a77_4_k_cu_af36d61b_1651864cuda3std3__45__cpo6rbeginE - _ZN41_INTERNAL_8e445a77_4_k_cu_af36d61b_1651866thrust24THRUST_300001_SM_1000_NS12placeholders2_5E)
_ZN41_INTERNAL_8e445a77_4_k_cu_af36d61b_1651866thrust24THRUST_300001_SM_1000_NS12placeholders2_5E:
	.zero		1
	.type		_ZN41_INTERNAL_8e445a77_4_k_cu_af36d61b_1651864cuda3std3__45__cpo6rbeginE,@object
	.size		_ZN41_INTERNAL_8e445a77_4_k_cu_af36d61b_1651864cuda3std3__45__cpo6rbeginE,(_ZN41_INTERNAL_8e445a77_4_k_cu_af36d61b_1651864cuda3std6ranges3__45__cpo7advanceE - _ZN41_INTERNAL_8e445a77_4_k_cu_af36d61b_1651864cuda3std3__45__cpo6rbeginE)
_ZN41_INTERNAL_8e445a77_4_k_cu_af36d61b_1651864cuda3std3__45__cpo6rbeginE:
	.zero		1
	.type		_ZN41_INTERNAL_8e445a77_4_k_cu_af36d61b_1651864cuda3std6ranges3__45__cpo7advanceE,@object
	.size		_ZN41_INTERNAL_8e445a77_4_k_cu_af36d61b_1651864cuda3std6ranges3__45__cpo7advanceE,(_ZN41_INTERNAL_8e445a77_4_k_cu_af36d61b_1651864cuda3std3__47nulloptE - _ZN41_INTERNAL_8e445a77_4_k_cu_af36d61b_1651864cuda3std6ranges3__45__cpo7advanceE)
_ZN41_INTERNAL_8e445a77_4_k_cu_af36d61b_1651864cuda3std6ranges3__45__cpo7advanceE:
	.zero		1
	.type		_ZN41_INTERNAL_8e445a77_4_k_cu_af36d61b_1651864cuda3std3__47nulloptE,@object
	.size		_ZN41_INTERNAL_8e445a77_4_k_cu_af36d61b_1651864cuda3std3__47nulloptE,(_ZN41_INTERNAL_8e445a77_4_k_cu_af36d61b_1651864cuda3std6ranges3__45__cpo8distanceE - _ZN41_INTERNAL_8e445a77_4_k_cu_af36d61b_1651864cuda3std3__47nulloptE)
_ZN41_INTERNAL_8e445a77_4_k_cu_af36d61b_1651864cuda3std3__47nulloptE:
	.zero		1
	.type		_ZN41_INTERNAL_8e445a77_4_k_cu_af36d61b_1651864cuda3std6ranges3__45__cpo8distanceE,@object
	.size		_ZN41_INTERNAL_8e445a77_4_k_cu_af36d61b_1651864cuda3std6ranges3__45__cpo8distanceE,(_ZN41_INTERNAL_8e445a77_4_k_cu_af36d61b_1651866thrust24THRUST_300001_SM_1000_NS12placeholders3_10E - _ZN41_INTERNAL_8e445a77_4_k_cu_af36d61b_1651864cuda3std6ranges3__45__cpo8distanceE)
_ZN41_INTERNAL_8e445a77_4_k_cu_af36d61b_1651864cuda3std6ranges3__45__cpo8distanceE:
	.zero		1
	.type		_ZN41_INTERNAL_8e445a77_4_k_cu_af36d61b_1651866thrust24THRUST_300001_SM_1000_NS12placeholders3_10E,@object
	.size		_ZN41_INTERNAL_8e445a77_4_k_cu_af36d61b_1651866thrust24THRUST_300001_SM_1000_NS12placeholders3_10E,(_ZN41_INTERNAL_8e445a77_4_k_cu_af36d61b_1651864cuda3std3__419piecewise_constructE - _ZN41_INTERNAL_8e445a77_4_k_cu_af36d61b_1651866thrust24THRUST_300001_SM_1000_NS12placeholders3_10E)
_ZN41_INTERNAL_8e445a77_4_k_cu_af36d61b_1651866thrust24THRUST_300001_SM_1000_NS12placeholders3_10E:
	.zero		1
	.type		_ZN41_INTERNAL_8e445a77_4_k_cu_af36d61b_1651864cuda3std3__419piecewise_constructE,@object
	.size		_ZN41_INTERNAL_8e445a77_4_k_cu_af36d61b_1651864cuda3std3__419piecewise_constructE,(_ZN41_INTERNAL_8e445a77_4_k_cu_af36d61b_1651864cuda3std6ranges3__45__cpo5cdataE - _ZN41_INTERNAL_8e445a77_4_k_cu_af36d61b_1651864cuda3std3__419piecewise_constructE)
_ZN41_INTERNAL_8e445a77_4_k_cu_af36d61b_1651864cuda3std3__419piecewise_constructE:
	.zero		1
	.type		_ZN41_INTERNAL_8e445a77_4_k_cu_af36d61b_1651864cuda3std6ranges3__45__cpo5cdataE,@object
	.size		_ZN41_INTERNAL_8e445a77_4_k_cu_af36d61b_1651864cuda3std6ranges3__45__cpo5cdataE,(_ZN41_INTERNAL_8e445a77_4_k_cu_af36d61b_1651866thrust24THRUST_300001_SM_1000_NS12placeholders2_2E - _ZN41_INTERNAL_8e445a77_4_k_cu_af36d61b_1651864cuda3std6ranges3__45__cpo5cdataE)
_ZN41_INTERNAL_8e445a77_4_k_cu_af36d61b_1651864cuda3std6ranges3__45__cpo5cdataE:
	.zero		1
	.type		_ZN41_INTERNAL_8e445a77_4_k_cu_af36d61b_1651866thrust24THRUST_300001_SM_1000_NS12placeholders2_2E,@object
	.size		_ZN41_INTERNAL_8e445a77_4_k_cu_af36d61b_1651866thrust24THRUST_300001_SM_1000_NS12placeholders2_2E,(_ZN41_INTERNAL_8e445a77_4_k_cu_af36d61b_1651864cuda3std3__45__cpo3endE - _ZN41_INTERNAL_8e445a77_4_k_cu_af36d61b_1651866thrust24THRUST_300001_SM_1000_NS12placeholders2_2E)
_ZN41_INTERNAL_8e445a77_4_k_cu_af36d61b_1651866thrust24THRUST_300001_SM_1000_NS12placeholders2_2E:
	.zero		1
	.type		_ZN41_INTERNAL_8e445a77_4_k_cu_af36d61b_1651864cuda3std3__45__cpo3endE,@object
	.size		_ZN41_INTERNAL_8e445a77_4_k_cu_af36d61b_1651864cuda3std3__45__cpo3endE,(_ZN41_INTERNAL_8e445a77_4_k_cu_af36d61b_1651864cuda3std6ranges3__45__cpo3endE - _ZN41_INTERNAL_8e445a77_4_k_cu_af36d61b_1651864cuda3std3__45__cpo3endE)
_ZN41_INTERNAL_8e445a77_4_k_cu_af36d61b_1651864cuda3std3__45__cpo3endE:
	.zero		1
	.type		_ZN41_INTERNAL_8e445a77_4_k_cu_af36d61b_1651864cuda3std6ranges3__45__cpo3endE,@object
	.size		_ZN41_INTERNAL_8e445a77_4_k_cu_af36d61b_1651864cuda3std6ranges3__45__cpo3endE,(_ZN41_INTERNAL_8e445a77_4_k_cu_af36d61b_1651866thrust24THRUST_300001_SM_1000_NS12placeholders2_6E - _ZN41_INTERNAL_8e445a77_4_k_cu_af36d61b_1651864cuda3std6ranges3__45__cpo3endE)
_ZN41_INTERNAL_8e445a77_4_k_cu_af36d61b_1651864cuda3std6ranges3__45__cpo3endE:
	.zero		1
	.type		_ZN41_INTERNAL_8e445a77_4_k_cu_af36d61b_1651866thrust24THRUST_300001_SM_1000_NS12placeholders2_6E,@object
	.size		_ZN41_INTERNAL_8e445a77_4_k_cu_af36d61b_1651866thrust24THRUST_300001_SM_1000_NS12placeholders2_6E,(_ZN41_INTERNAL_8e445a77_4_k_cu_af36d61b_1651864cuda3std3__45__cpo4rendE - _ZN41_INTERNAL_8e445a77_4_k_cu_af36d61b_1651866thrust24THRUST_300001_SM_1000_NS12placeholders2_6E)
_ZN41_INTERNAL_8e445a77_4_k_cu_af36d61b_1651866thrust24THRUST_300001_SM_1000_NS12placeholders2_6E:
	.zero		1
	.type		_ZN41_INTERNAL_8e445a77_4_k_cu_af36d61b_1651864cuda3std3__45__cpo4rendE,@object
	.size		_ZN41_INTERNAL_8e445a77_4_k_cu_af36d61b_1651864cuda3std3__45__cpo4rendE,(_ZN41_INTERNAL_8e445a77_4_k_cu_af36d61b_1651864cuda3std6ranges3__45__cpo9iter_swapE - _ZN41_INTERNAL_8e445a77_4_k_cu_af36d61b_1651864cuda3std3__45__cpo4rendE)
_ZN41_INTERNAL_8e445a77_4_k_cu_af36d61b_1651864cuda3std3__45__cpo4rendE:
	.zero		1
	.type		_ZN41_INTERNAL_8e445a77_4_k_cu_af36d61b_1651864cuda3std6ranges3__45__cpo9iter_swapE,@object
	.size		_ZN41_INTERNAL_8e445a77_4_k_cu_af36d61b_1651864cuda3std6ranges3__45__cpo9iter_swapE,(_ZN41_INTERNAL_8e445a77_4_k_cu_af36d61b_1651864cuda3std3__48unexpectE - _ZN41_INTERNAL_8e445a77_4_k_cu_af36d61b_1651864cuda3std6ranges3__45__cpo9iter_swapE)
_ZN41_INTERNAL_8e445a77_4_k_cu_af36d61b_1651864cuda3std6ranges3__45__cpo9iter_swapE:
	.zero		1
	.type		_ZN41_INTERNAL_8e445a77_4_k_cu_af36d61b_1651864cuda3std3__48unexpectE,@object
	.size		_ZN41_INTERNAL_8e445a77_4_k_cu_af36d61b_1651864cuda3std3__48unexpectE,(_ZN41_INTERNAL_8e445a77_4_k_cu_af36d61b_1651866thrust24THRUST_300001_SM_1000_NS8cuda_cub3parE - _ZN41_INTERNAL_8e445a77_4_k_cu_af36d61b_1651864cuda3std3__48unexpectE)
_ZN41_INTERNAL_8e445a77_4_k_cu_af36d61b_1651864cuda3std3__48unexpectE:
	.zero		1
	.type		_ZN41_INTERNAL_8e445a77_4_k_cu_af36d61b_1651866thrust24THRUST_300001_SM_1000_NS8cuda_cub3parE,@object
	.size		_ZN41_INTERNAL_8e445a77_4_k_cu_af36d61b_1651866thrust24THRUST_300001_SM_1000_NS8cuda_cub3parE,(_ZN41_INTERNAL_8e445a77_4_k_cu_af36d61b_1651866thrust24THRUST_300001_SM_1000_NS12placeholders2_4E - _ZN41_INTERNAL_8e445a77_4_k_cu_af36d61b_1651866thrust24THRUST_300001_SM_1000_NS8cuda_cub3parE)
_ZN41_INTERNAL_8e445a77_4_k_cu_af36d61b_1651866thrust24THRUST_300001_SM_1000_NS8cuda_cub3parE:
	.zero		1
	.type		_ZN41_INTERNAL_8e445a77_4_k_cu_af36d61b_1651866thrust24THRUST_300001_SM_1000_NS12placeholders2_4E,@object
	.size		_ZN41_INTERNAL_8e445a77_4_k_cu_af36d61b_1651866thrust24THRUST_300001_SM_1000_NS12placeholders2_4E,(_ZN41_INTERNAL_8e445a77_4_k_cu_af36d61b_1651864cuda3std3__45__cpo4cendE - _ZN41_INTERNAL_8e445a77_4_k_cu_af36d61b_1651866thrust24THRUST_300001_SM_1000_NS12placeholders2_4E)
_ZN41_INTERNAL_8e445a77_4_k_cu_af36d61b_1651866thrust24THRUST_300001_SM_1000_NS12placeholders2_4E:
	.zero		1
	.type		_ZN41_INTERNAL_8e445a77_4_k_cu_af36d61b_1651864cuda3std3__45__cpo4cendE,@object
	.size		_ZN41_INTERNAL_8e445a77_4_k_cu_af36d61b_1651864cuda3std3__45__cpo4cendE,(_ZN41_INTERNAL_8e445a77_4_k_cu_af36d61b_1651864cuda3std6ranges3__45__cpo4cendE - _ZN41_INTERNAL_8e445a77_4_k_cu_af36d61b_1651864cuda3std3__45__cpo4cendE)
_ZN41_INTERNAL_8e445a77_4_k_cu_af36d61b_1651864cuda3std3__45__cpo4cendE:
	.zero		1
	.type		_ZN41_INTERNAL_8e445a77_4_k_cu_af36d61b_1651864cuda3std6ranges3__45__cpo4cendE,@object
	.size		_ZN41_INTERNAL_8e445a77_4_k_cu_af36d61b_1651864cuda3std6ranges3__45__cpo4cendE,(_ZN41_INTERNAL_8e445a77_4_k_cu_af36d61b_1651864cuda3std3__420unreachable_sentinelE - _ZN41_INTERNAL_8e445a77_4_k_cu_af36d61b_1651864cuda3std6ranges3__45__cpo4cendE)
_ZN41_INTERNAL_8e445a77_4_k_cu_af36d61b_1651864cuda3std6ranges3__45__cpo4cendE:
	.zero		1
	.type		_ZN41_INTERNAL_8e445a77_4_k_cu_af36d61b_1651864cuda3std3__420unreachable_sentinelE,@object
	.size		_ZN41_INTERNAL_8e445a77_4_k_cu_af36d61b_1651864cuda3std3__420unreachable_sentinelE,(_ZN41_INTERNAL_8e445a77_4_k_cu_af36d61b_1651864cuda3std6ranges3__45__cpo5ssizeE - _ZN41_INTERNAL_8e445a77_4_k_cu_af36d61b_1651864cuda3std3__420unreachable_sentinelE)
_ZN41_INTERNAL_8e445a77_4_k_cu_af36d61b_1651864cuda3std3__420unreachable_sentinelE:
	.zero		1
	.type		_ZN41_INTERNAL_8e445a77_4_k_cu_af36d61b_1651864cuda3std6ranges3__45__cpo5ssizeE,@object
	.size		_ZN41_INTERNAL_8e445a77_4_k_cu_af36d61b_1651864cuda3std6ranges3__45__cpo5ssizeE,(_ZN41_INTERNAL_8e445a77_4_k_cu_af36d61b_1651866thrust24THRUST_300001_SM_1000_NS12placeholders2_8E - _ZN41_INTERNAL_8e445a77_4_k_cu_af36d61b_1651864cuda3std6ranges3__45__cpo5ssizeE)
_ZN41_INTERNAL_8e445a77_4_k_cu_af36d61b_1651864cuda3std6ranges3__45__cpo5ssizeE:
	.zero		1
	.type		_ZN41_INTERNAL_8e445a77_4_k_cu_af36d61b_1651866thrust24THRUST_300001_SM_1000_NS12placeholders2_8E,@object
	.size		_ZN41_INTERNAL_8e445a77_4_k_cu_af36d61b_1651866thrust24THRUST_300001_SM_1000_NS12placeholders2_8E,(_ZN41_INTERNAL_8e445a77_4_k_cu_af36d61b_1651864cuda3std3__45__cpo5crendE - _ZN41_INTERNAL_8e445a77_4_k_cu_af36d61b_1651866thrust24THRUST_300001_SM_1000_NS12placeholders2_8E)
_ZN41_INTERNAL_8e445a77_4_k_cu_af36d61b_1651866thrust24THRUST_300001_SM_1000_NS12placeholders2_8E:
	.zero		1
	.type		_ZN41_INTERNAL_8e445a77_4_k_cu_af36d61b_1651864cuda3std3__45__cpo5crendE,@object
	.size		_ZN41_INTERNAL_8e445a77_4_k_cu_af36d61b_1651864cuda3std3__45__cpo5crendE,(_ZN41_INTERNAL_8e445a77_4_k_cu_af36d61b_1651864cuda3std6ranges3__45__cpo4prevE - _ZN41_INTERNAL_8e445a77_4_k_cu_af36d61b_1651864cuda3std3__45__cpo5crendE)
_ZN41_INTERNAL_8e445a77_4_k_cu_af36d61b_1651864cuda3std3__45__cpo5crendE:
	.zero		1
	.type		_ZN41_INTERNAL_8e445a77_4_k_cu_af36d61b_1651864cuda3std6ranges3__45__cpo4prevE,@object
	.size		_ZN41_INTERNAL_8e445a77_4_k_cu_af36d61b_1651864cuda3std6ranges3__45__cpo4prevE,(_ZN41_INTERNAL_8e445a77_4_k_cu_af36d61b_1651864cuda3std6ranges3__45__cpo9iter_moveE - _ZN41_INTERNAL_8e445a77_4_k_cu_af36d61b_1651864cuda3std6ranges3__45__cpo4prevE)
_ZN41_INTERNAL_8e445a77_4_k_cu_af36d61b_1651864cuda3std6ranges3__45__cpo4prevE:
	.zero		1
	.type		_ZN41_INTERNAL_8e445a77_4_k_cu_af36d61b_1651864cuda3std6ranges3__45__cpo9iter_moveE,@object
	.size		_ZN41_INTERNAL_8e445a77_4_k_cu_af36d61b_1651864cuda3std6ranges3__45__cpo9iter_moveE,(_ZN41_INTERNAL_8e445a77_4_k_cu_af36d61b_1651866thrust24THRUST_300001_SM_1000_NS6system6detail10sequential3seqE - _ZN41_INTERNAL_8e445a77_4_k_cu_af36d61b_1651864cuda3std6ranges3__45__cpo9iter_moveE)
_ZN41_INTERNAL_8e445a77_4_k_cu_af36d61b_1651864cuda3std6ranges3__45__cpo9iter_moveE:
	.zero		1
	.type		_ZN41_INTERNAL_8e445a77_4_k_cu_af36d61b_1651866thrust24THRUST_300001_SM_1000_NS6system6detail10sequential3seqE,@object
	.size		_ZN41_INTERNAL_8e445a77_4_k_cu_af36d61b_1651866thrust24THRUST_300001_SM_1000_NS6system6detail10sequential3seqE,(.L_31 - _ZN41_INTERNAL_8e445a77_4_k_cu_af36d61b_1651866thrust24THRUST_300001_SM_1000_NS6system6detail10sequential3seqE)
_ZN41_INTERNAL_8e445a77_4_k_cu_af36d61b_1651866thrust24THRUST_300001_SM_1000_NS6system6detail10sequential3seqE:
	.zero		1
.L_31:


//--------------------- .nv.constant0._ZN3cub18CUB_300001_SM_10006detail11EmptyKernelIvEEvv --------------------------
	.section	.nv.constant0._ZN3cub18CUB_300001_SM_10006detail11EmptyKernelIvEEvv,"a",@progbits
	.sectionflags	@""
	.align	4
.nv.constant0._ZN3cub18CUB_300001_SM_10006detail11EmptyKernelIvEEvv:
	.zero		896


//--------------------- SYMBOLS --------------------------

	.type		.nv.reservedSmem.offset0,@object
	.size		.nv.reservedSmem.offset0,0x4
